//
// Generated by NVIDIA NVVM Compiler
//
// Compiler Build ID: CL-36424714
// Cuda compilation tools, release 13.0, V13.0.88
// Based on NVVM 20.0.0
//

.version 9.0
.target sm_100
.address_size 64

	// .globl	_Z13jacobi_kernelPdS_i

.visible .entry _Z13jacobi_kernelPdS_i(
	.param .u64 .ptr .align 1 _Z13jacobi_kernelPdS_i_param_0,
	.param .u64 .ptr .align 1 _Z13jacobi_kernelPdS_i_param_1,
	.param .u32 _Z13jacobi_kernelPdS_i_param_2
)
{
	.reg .pred 	%p<8>;
	.reg .b32 	%r<22>;
	.reg .b64 	%rd<16>;
	.reg .b64 	%fd<9>;

	ld.param.u64 	%rd1, [_Z13jacobi_kernelPdS_i_param_0];
	ld.param.u64 	%rd2, [_Z13jacobi_kernelPdS_i_param_1];
	ld.param.u32 	%r4, [_Z13jacobi_kernelPdS_i_param_2];
	mov.u32 	%r5, %ctaid.y;
	mov.u32 	%r6, %ntid.y;
	mov.u32 	%r7, %tid.y;
	mad.lo.s32 	%r8, %r5, %r6, %r7;
	mov.u32 	%r9, %ctaid.x;
	mov.u32 	%r10, %ntid.x;
	mov.u32 	%r11, %tid.x;
	mad.lo.s32 	%r12, %r9, %r10, %r11;
	setp.eq.s32 	%p1, %r8, 0;
	add.s32 	%r13, %r4, -1;
	setp.ge.s32 	%p2, %r8, %r13;
	or.pred  	%p3, %p1, %p2;
	setp.lt.s32 	%p4, %r12, 1;
	or.pred  	%p5, %p4, %p3;
	setp.ge.s32 	%p6, %r12, %r13;
	or.pred  	%p7, %p5, %p6;
	@%p7 bra 	$L__BB0_2;
	cvta.to.global.u64 	%rd3, %rd1;
	cvta.to.global.u64 	%rd4, %rd2;
	add.s32 	%r14, %r8, -1;
	mul.lo.s32 	%r15, %r4, %r14;
	add.s32 	%r16, %r15, %r12;
	mul.wide.s32 	%rd5, %r16, 8;
	add.s64 	%rd6, %rd3, %rd5;
	ld.global.f64 	%fd1, [%rd6];
	shl.b32 	%r17, %r4, 1;
	add.s32 	%r18, %r15, %r17;
	add.s32 	%r19, %r18, %r12;
	mul.wide.s32 	%rd7, %r19, 8;
	add.s64 	%rd8, %rd3, %rd7;
	ld.global.f64 	%fd2, [%rd8];
	add.f64 	%fd3, %fd1, %fd2;
	sub.s32 	%r20, %r18, %r4;
	cvt.s64.s32 	%rd9, %r20;
	cvt.u64.u32 	%rd10, %r12;
	add.s64 	%rd11, %rd10, %rd9;
	shl.b64 	%rd12, %rd11, 3;
	add.s64 	%rd13, %rd3, %rd12;
	ld.global.f64 	%fd4, [%rd13+-8];
	add.f64 	%fd5, %fd3, %fd4;
	ld.global.f64 	%fd6, [%rd13+8];
	add.f64 	%fd7, %fd5, %fd6;
	mul.f64 	%fd8, %fd7, 0d3FD0000000000000;
	add.s32 	%r21, %r16, %r4;
	mul.wide.s32 	%rd14, %r21, 8;
	add.s64 	%rd15, %rd4, %rd14;
	st.global.f64 	[%rd15], %fd8;
$L__BB0_2:
	ret;

}


// ===== COMPILED SASS (sm_100) =====

	.target	sm_100

	.elftype	@"ET_EXEC"


//--------------------- .note.nv.tkinfo           --------------------------
	.section	.note.nv.tkinfo,"",@"SHT_NOTE"
	.sectionflags	@"SHF_NOTE_NV_TKINFO"
	.tkinfo
        /*0018*/ 	.word	0x00000002
        /*0030*/ 	.string	""
        /*0030*/ 	.string	"ptxas"
        /*0030*/ 	.string	"Cuda compilation tools, release 13.0, V13.0.88"
        /*0030*/ 	.string	"Build cuda_13.0.r13.0/compiler.36424714_0"
        /*0030*/ 	.string	"-arch sm_100 -m 64 "



//--------------------- .note.nv.cuinfo           --------------------------
	.section	.note.nv.cuinfo,"",@"SHT_NOTE"
	.sectionflags	@"SHF_NOTE_NV_CUINFO"
        /*0018*/ 	.short	0x0002
        /*001a*/ 	.short	0x0064
        /*001c*/ 	.short	0x0082
	.zero		2


//--------------------- .nv.info                  --------------------------
	.section	.nv.info,"",@"SHT_CUDA_INFO"
	.align	4


	//----- nvinfo : EIATTR_REGCOUNT
	.align		4
        /*0000*/ 	.byte	0x04, 0x2f
        /*0002*/ 	.short	(.L_1 - .L_0)
	.align		4
.L_0:
        /*0004*/ 	.word	index@(_Z13jacobi_kernelPdS_i)
        /*0008*/ 	.word	0x00000014


	//----- nvinfo : EIATTR_FRAME_SIZE
	.align		4
.L_1:
        /*000c*/ 	.byte	0x04, 0x11
        /*000e*/ 	.short	(.L_3 - .L_2)
	.align		4
.L_2:
        /*0010*/ 	.word	index@(_Z13jacobi_kernelPdS_i)
        /*0014*/ 	.word	0x00000000


	//----- nvinfo : EIATTR_MIN_STACK_SIZE
	.align		4
.L_3:
        /*0018*/ 	.byte	0x04, 0x12
        /*001a*/ 	.short	(.L_5 - .L_4)
	.align		4
.L_4:
        /*001c*/ 	.word	index@(_Z13jacobi_kernelPdS_i)
        /*0020*/ 	.word	0x00000000
.L_5:


//--------------------- .nv.compat                --------------------------
	.section	.nv.compat,"",@"SHT_CUDA_COMPAT_INFO"
	.align	4
        /*0000*/ 	.byte	0x02, 0x09, 0x00, 0x00, 0x02, 0x02, 0x01, 0x00, 0x02, 0x05, 0x05, 0x00, 0x03, 0x07, 0x01, 0x01
        /*0010*/ 	.byte	0x02, 0x03, 0x00, 0x00, 0x02, 0x06, 0x01, 0x00, 0x04, 0x0b, 0x08, 0x00, 0x01, 0x00, 0x00, 0x00
        /*0020*/ 	.byte	0x00, 0x00, 0x00, 0x00


//--------------------- .nv.info._Z13jacobi_kernelPdS_i --------------------------
	.section	.nv.info._Z13jacobi_kernelPdS_i,"",@"SHT_CUDA_INFO"
	.sectionflags	@""
	.align	4


	//----- nvinfo : EIATTR_CUDA_API_VERSION
	.align		4
        /*0000*/ 	.byte	0x04, 0x37
        /*0002*/ 	.short	(.L_7 - .L_6)
.L_6:
        /*0004*/ 	.word	0x00000082


	//----- nvinfo : EIATTR_KPARAM_INFO
	.align		4
.L_7:
        /*0008*/ 	.byte	0x04, 0x17
        /*000a*/ 	.short	(.L_9 - .L_8)
.L_8:
        /*000c*/ 	.word	0x00000000
        /*0010*/ 	.short	0x0002
        /*0012*/ 	.short	0x0010
        /*0014*/ 	.byte	0x00, 0xf0, 0x11, 0x00


	//----- nvinfo : EIATTR_KPARAM_INFO
	.align		4
.L_9:
        /*0018*/ 	.byte	0x04, 0x17
        /*001a*/ 	.short	(.L_11 - .L_10)
.L_10:
        /*001c*/ 	.word	0x00000000
        /*0020*/ 	.short	0x0001
        /*0022*/ 	.short	0x0008
        /*0024*/ 	.byte	0x00, 0xf5, 0x21, 0x00


	//----- nvinfo : EIATTR_KPARAM_INFO
	.align		4
.L_11:
        /*0028*/ 	.byte	0x04, 0x17
        /*002a*/ 	.short	(.L_13 - .L_12)
.L_12:
        /*002c*/ 	.word	0x00000000
        /*0030*/ 	.short	0x0000
        /*0032*/ 	.short	0x0000
        /*0034*/ 	.byte	0x00, 0xf5, 0x21, 0x00


	//----- nvinfo : EIATTR_SPARSE_MMA_MASK
	.align		4
.L_13:
        /*0038*/ 	.byte	0x03, 0x50
        /*003a*/ 	.short	0x0000


	//----- nvinfo : EIATTR_MAXREG_COUNT
	.align		4
        /*003c*/ 	.byte	0x03, 0x1b
        /*003e*/ 	.short	0x00ff


	//----- nvinfo : EIATTR_MERCURY_ISA_VERSION
	.align		4
        /*0040*/ 	.byte	0x03, 0x5f
        /*0042*/ 	.short	0x0101


	//----- nvinfo : EIATTR_VRC_CTA_INIT_COUNT
	.align		4
        /*0044*/ 	.byte	0x02, 0x4a
	.zero		1
	.zero		1


	//----- nvinfo : EIATTR_EXIT_INSTR_OFFSETS
	.align		4
        /*0048*/ 	.byte	0x04, 0x1c
        /*004a*/ 	.short	(.L_15 - .L_14)


	//   ....[0]....
.L_14:
        /*004c*/ 	.word	0x000000f0


	//   ....[1]....
        /*0050*/ 	.word	0x000002b0


	//----- nvinfo : EIATTR_CBANK_PARAM_SIZE
	.align		4
.L_15:
        /*0054*/ 	.byte	0x03, 0x19
        /*0056*/ 	.short	0x0014


	//----- nvinfo : EIATTR_PARAM_CBANK
	.align		4
        /*0058*/ 	.byte	0x04, 0x0a
        /*005a*/ 	.short	(.L_17 - .L_16)
	.align		4
.L_16:
        /*005c*/ 	.word	index@(.nv.constant0._Z13jacobi_kernelPdS_i)
        /*0060*/ 	.short	0x0380
        /*0062*/ 	.short	0x0014


	//----- nvinfo : EIATTR_SW_WAR
	.align		4
.L_17:
        /*0064*/ 	.byte	0x04, 0x36
        /*0066*/ 	.short	(.L_19 - .L_18)
.L_18:
        /*0068*/ 	.word	0x00000008
.L_19:


//--------------------- .nv.callgraph             --------------------------
	.section	.nv.callgraph,"",@"SHT_CUDA_CALLGRAPH"
	.align	4
	.sectionentsize	8
	.align		4
        /*0000*/ 	.word	0x00000000
	.align		4
        /*0004*/ 	.word	0xffffffff
	.align		4
        /*0008*/ 	.word	0x00000000
	.align		4
        /*000c*/ 	.word	0xfffffffe
	.align		4
        /*0010*/ 	.word	0x00000000
	.align		4
        /*0014*/ 	.word	0xfffffffd
	.align		4
        /*0018*/ 	.word	0x00000000
	.align		4
        /*001c*/ 	.word	0xfffffffc


//--------------------- .text._Z13jacobi_kernelPdS_i --------------------------
	.section	.text._Z13jacobi_kernelPdS_i,"ax",@progbits
	.align	128
        .global         _Z13jacobi_kernelPdS_i
        .type           _Z13jacobi_kernelPdS_i,@function
        .size           _Z13jacobi_kernelPdS_i,(.L_x_1 - _Z13jacobi_kernelPdS_i)
        .other          _Z13jacobi_kernelPdS_i,@"STO_CUDA_ENTRY STV_DEFAULT"
_Z13jacobi_kernelPdS_i:
.text._Z13jacobi_kernelPdS_i:
[----:B------:R-:W-:Y:S01]  /*0000*/  LDC R1, c[0x0][0x37c] ;  /* 0x0000df00ff017b82 */ /* 0x000fe20000000800 */
[----:B------:R-:W0:Y:S07]  /*0010*/  S2R R3, SR_TID.Y ;  /* 0x0000000000037919 */ /* 0x000e2e0000002200 */
[----:B------:R-:W0:Y:S01]  /*0020*/  S2UR UR4, SR_CTAID.Y ;  /* 0x00000000000479c3 */ /* 0x000e220000002600 */
[----:B------:R-:W1:Y:S07]  /*0030*/  S2R R5, SR_TID.X ;  /* 0x0000000000057919 */ /* 0x000e6e0000002100 */
[----:B------:R-:W0:Y:S08]  /*0040*/  LDC R2, c[0x0][0x364] ;  /* 0x0000d900ff027b82 */ /* 0x000e300000000800 */
[----:B------:R-:W2:Y:S08]  /*0050*/  LDC R0, c[0x0][0x390] ;  /* 0x0000e400ff007b82 */ /* 0x000eb00000000800 */
[----:B------:R-:W1:Y:S08]  /*0060*/  S2UR UR5, SR_CTAID.X ;  /* 0x00000000000579c3 */ /* 0x000e700000002500 */
[----:B------:R-:W1:Y:S01]  /*0070*/  LDC R4, c[0x0][0x360] ;  /* 0x0000d800ff047b82 */ /* 0x000e620000000800 */
[----:B0-----:R-:W-:-:S02]  /*0080*/  IMAD R2, R2, UR4, R3 ;  /* 0x0000000402027c24 */ /* 0x001fc4000f8e0203 */
[----:B--2---:R-:W-:-:S05]  /*0090*/  VIADD R3, R0, 0xffffffff ;  /* 0xffffffff00037836 */ /* 0x004fca0000000000 */
[----:B------:R-:W-:-:S04]  /*00a0*/  ISETP.GE.AND P0, PT, R2, R3, PT ;  /* 0x000000030200720c */ /* 0x000fc80003f06270 */
[----:B------:R-:W-:Y:S01]  /*00b0*/  ISETP.EQ.OR P0, PT, R2, RZ, P0 ;  /* 0x000000ff0200720c */ /* 0x000fe20000702670 */
[----:B-1----:R-:W-:-:S05]  /*00c0*/  IMAD R4, R4, UR5, R5 ;  /* 0x0000000504047c24 */ /* 0x002fca000f8e0205 */
[----:B------:R-:W-:-:S04]  /*00d0*/  ISETP.LT.OR P0, PT, R4, 0x1, P0 ;  /* 0x000000010400780c */ /* 0x000fc80000701670 */
[----:B------:R-:W-:-:S13]  /*00e0*/  ISETP.GE.OR P0, PT, R4, R3, P0 ;  /* 0x000000030400720c */ /* 0x000fda0000706670 */
[----:B------:R-:W-:Y:S05]  /*00f0*/  @P0 EXIT ;  /* 0x000000000000094d */ /* 0x000fea0003800000 */
[----:B------:R-:W0:Y:S01]  /*0100*/  LDC.64 R6, c[0x0][0x380] ;  /* 0x0000e000ff067b82 */ /* 0x000e220000000a00 */
[----:B------:R-:W-:Y:S01]  /*0110*/  IADD3 R3, PT, PT, R2, -0x1, RZ ;  /* 0xffffffff02037810 */ /* 0x000fe20007ffe0ff */
[----:B------:R-:W1:Y:S04]  /*0120*/  LDCU.64 UR6, c[0x0][0x380] ;  /* 0x00007000ff0677ac */ /* 0x000e680008000a00 */
[----:B------:R-:W-:Y:S01]  /*0130*/  IMAD R3, R3, R0, RZ ;  /* 0x0000000003037224 */ /* 0x000fe200078e02ff */
[----:B------:R-:W2:Y:S01]  /*0140*/  LDCU.64 UR4, c[0x0][0x358] ;  /* 0x00006b00ff0477ac */ /* 0x000ea20008000a00 */
[----:B------:R-:W3:Y:S02]  /*0150*/  LDC.64 R16, c[0x0][0x388] ;  /* 0x0000e200ff107b82 */ /* 0x000ee40000000a00 */
[----:B------:R-:W-:Y:S01]  /*0160*/  IMAD R5, R0, 0x2, R3 ;  /* 0x0000000200057824 */ /* 0x000fe200078e0203 */
[----:B------:R-:W-:-:S03]  /*0170*/  IADD3 R3, PT, PT, R4, R3, RZ ;  /* 0x0000000304037210 */ /* 0x000fc60007ffe0ff */
[----:B------:R-:W-:Y:S01]  /*0180*/  IMAD.IADD R11, R5, 0x1, -R0 ;  /* 0x00000001050b7824 */ /* 0x000fe200078e0a00 */
[----:B------:R-:W-:-:S04]  /*0190*/  IADD3 R9, PT, PT, R4, R5, RZ ;  /* 0x0000000504097210 */ /* 0x000fc80007ffe0ff */
[----:B------:R-:W-:-:S04]  /*01a0*/  IADD3 R2, P0, PT, R4, R11, RZ ;  /* 0x0000000b04027210 */ /* 0x000fc80007f1e0ff */
[----:B------:R-:W-:Y:S01]  /*01b0*/  LEA.HI.X.SX32 R11, R11, RZ, 0x1, P0 ;  /* 0x000000ff0b0b7211 */ /* 0x000fe200000f0eff */
[----:B0-----:R-:W-:Y:S01]  /*01c0*/  IMAD.WIDE R4, R3, 0x8, R6 ;  /* 0x0000000803047825 */ /* 0x001fe200078e0206 */
[----:B-1----:R-:W-:-:S03]  /*01d0*/  LEA R10, P0, R2, UR6, 0x3 ;  /* 0x00000006020a7c11 */ /* 0x002fc6000f8018ff */
[----:B------:R-:W-:Y:S02]  /*01e0*/  IMAD.WIDE R6, R9, 0x8, R6 ;  /* 0x0000000809067825 */ /* 0x000fe400078e0206 */
[----:B--2---:R-:W2:Y:S01]  /*01f0*/  LDG.E.64 R4, desc[UR4][R4.64] ;  /* 0x0000000404047981 */ /* 0x004ea2000c1e1b00 */
[----:B------:R-:W-:-:S03]  /*0200*/  LEA.HI.X R11, R2, UR7, R11, 0x3, P0 ;  /* 0x00000007020b7c11 */ /* 0x000fc600080f1c0b */
[----:B------:R-:W2:Y:S04]  /*0210*/  LDG.E.64 R6, desc[UR4][R6.64] ;  /* 0x0000000406067981 */ /* 0x000ea8000c1e1b00 */
[----:B------:R-:W4:Y:S04]  /*0220*/  LDG.E.64 R12, desc[UR4][R10.64+-0x8] ;  /* 0xfffff8040a0c7981 */ /* 0x000f28000c1e1b00 */
[----:B------:R-:W5:Y:S01]  /*0230*/  LDG.E.64 R14, desc[UR4][R10.64+0x8] ;  /* 0x000008040a0e7981 */ /* 0x000f62000c1e1b00 */
[----:B------:R-:W-:-:S04]  /*0240*/  IMAD.IADD R3, R3, 0x1, R0 ;  /* 0x0000000103037824 */ /* 0x000fc800078e0200 */
[----:B---3--:R-:W-:Y:S01]  /*0250*/  IMAD.WIDE R2, R3, 0x8, R16 ;  /* 0x0000000803027825 */ /* 0x008fe200078e0210 */
[----:B--2---:R-:W-:-:S08]  /*0260*/  DADD R8, R4, R6 ;  /* 0x0000000004087229 */ /* 0x004fd00000000006 */
[----:B----4-:R-:W-:-:S08]  /*0270*/  DADD R8, R8, R12 ;  /* 0x0000000008087229 */ /* 0x010fd0000000000c */
[----:B-----5:R-:W-:-:S08]  /*0280*/  DADD R8, R8, R14 ;  /* 0x0000000008087229 */ /* 0x020fd0000000000e */
[----:B------:R-:W-:-:S07]  /*0290*/  DMUL R8, R8, 0.25 ;  /* 0x3fd0000008087828 */ /* 0x000fce0000000000 */
[----:B------:R-:W-:Y:S01]  /*02a0*/  STG.E.64 desc[UR4][R2.64], R8 ;  /* 0x0000000802007986 */ /* 0x000fe2000c101b04 */
[----:B------:R-:W-:Y:S05]  /*02b0*/  EXIT ;  /* 0x000000000000794d */ /* 0x000fea0003800000 */
.L_x_0:
[----:B------:R-:W-:-:S00]  /*02c0*/  BRA `(.L_x_0) ;  /* 0xfffffffc00fc7947 */ /* 0x000fc0000383ffff */
[----:B------:R-:W-:-:S00]  /*02d0*/  NOP ;  /* 0x0000000000007918 */ /* 0x000fc00000000000 */
        /* <DEDUP_REMOVED lines=10> */
.L_x_1:


//--------------------- .nv.shared.reserved.0     --------------------------
	.section	.nv.shared.reserved.0,"aw",@nobits
	.weak		__nv_reservedSMEM_offset_0_alias
	.size		__nv_reservedSMEM_offset_0_alias, 0, 64
	.other		__nv_reservedSMEM_offset_0_alias,@"STO_CUDA_RESERVED_SHARED STV_DEFAULT"
__nv_reservedSMEM_offset_0_alias:
	.zero		0
	.zero		64


//--------------------- .nv.constant0._Z13jacobi_kernelPdS_i --------------------------
	.section	.nv.constant0._Z13jacobi_kernelPdS_i,"a",@progbits
	.sectionflags	@""
	.align	4
.nv.constant0._Z13jacobi_kernelPdS_i:
	.zero		916


//--------------------- SYMBOLS --------------------------

	.type		.nv.reservedSmem.offset0,@object
	.size		.nv.reservedSmem.offset0,0x4
